	.headerflags	@"EF_CUDA_TEXMODE_UNIFIED EF_CUDA_64BIT_ADDRESS EF_CUDA_ACCELERATORS EF_CUDA_SM90 EF_CUDA_VIRTUAL_SM(EF_CUDA_SM90)"
	.elftype	@"ET_EXEC"


//--------------------- .nv.info                  --------------------------
	.section	.nv.info,"",@"SHT_CUDA_INFO"
	.align	4


	//----- nvinfo : EIATTR_REGCOUNT
	.align		4
        /*0000*/ 	.byte	0x04, 0x2f
        /*0002*/ 	.short	(.L_3 - .L_2)
	.align		4
.L_2:
        /*0004*/ 	.word	index@(triton_poi_fused__native_batch_norm_legit_no_training_add_rrelu_with_noise_functional_24)
        /*0008*/ 	.word	0x0000001e


	//----- nvinfo : EIATTR_MIN_STACK_SIZE
	.align		4
.L_3:
        /*000c*/ 	.byte	0x04, 0x12
        /*000e*/ 	.short	(.L_5 - .L_4)
	.align		4
.L_4:
        /*0010*/ 	.word	index@(triton_poi_fused__native_batch_norm_legit_no_training_add_rrelu_with_noise_functional_24)
        /*0014*/ 	.word	0x00000000


	//----- nvinfo : EIATTR_FRAME_SIZE
	.align		4
.L_5:
        /*0018*/ 	.byte	0x04, 0x11
        /*001a*/ 	.short	(.L_7 - .L_6)
	.align		4
.L_6:
        /*001c*/ 	.word	index@(triton_poi_fused__native_batch_norm_legit_no_training_add_rrelu_with_noise_functional_24)
        /*0020*/ 	.word	0x00000000


	//----- nvinfo : EIATTR_MIN_STACK_SIZE
	.align		4
.L_7:
        /*0024*/ 	.byte	0x04, 0x12
        /*0026*/ 	.short	(.L_9 - .L_8)
	.align		4
.L_8:
        /*0028*/ 	.word	index@(triton_poi_fused__native_batch_norm_legit_no_training_add_rrelu_with_noise_functional_24)
        /*002c*/ 	.word	0x00000000
.L_9:


//--------------------- .nv.info.triton_poi_fused__native_batch_norm_legit_no_training_add_rrelu_with_noise_functional_24 --------------------------
	.section	.nv.info.triton_poi_fused__native_batch_norm_legit_no_training_add_rrelu_with_noise_functional_24,"",@"SHT_CUDA_INFO"
	.sectionflags	@""
	.align	4


	//----- nvinfo : EIATTR_CUDA_API_VERSION
	.align		4
        /*0000*/ 	.byte	0x04, 0x37
        /*0002*/ 	.short	(.L_11 - .L_10)
.L_10:
        /*0004*/ 	.word	0x0000007c


	//----- nvinfo : EIATTR_KPARAM_INFO
	.align		4
.L_11:
        /*0008*/ 	.byte	0x04, 0x17
        /*000a*/ 	.short	(.L_13 - .L_12)
.L_12:
        /*000c*/ 	.word	0x00000000
        /*0010*/ 	.short	0x0009
        /*0012*/ 	.short	0x0044
        /*0014*/ 	.byte	0x00, 0xf0, 0x11, 0x00


	//----- nvinfo : EIATTR_KPARAM_INFO
	.align		4
.L_13:
        /*0018*/ 	.byte	0x04, 0x17
        /*001a*/ 	.short	(.L_15 - .L_14)
.L_14:
        /*001c*/ 	.word	0x00000000
        /*0020*/ 	.short	0x0008
        /*0022*/ 	.short	0x0040
        /*0024*/ 	.byte	0x00, 0xf0, 0x11, 0x00


	//----- nvinfo : EIATTR_KPARAM_INFO
	.align		4
.L_15:
        /*0028*/ 	.byte	0x04, 0x17
        /*002a*/ 	.short	(.L_17 - .L_16)
.L_16:
        /*002c*/ 	.word	0x00000000
        /*0030*/ 	.short	0x0007
        /*0032*/ 	.short	0x0038
        /*0034*/ 	.byte	0x00, 0xf4, 0x21, 0x00


	//----- nvinfo : EIATTR_KPARAM_INFO
	.align		4
.L_17:
        /*0038*/ 	.byte	0x04, 0x17
        /*003a*/ 	.short	(.L_19 - .L_18)
.L_18:
        /*003c*/ 	.word	0x00000000
        /*0040*/ 	.short	0x0006
        /*0042*/ 	.short	0x0030
        /*0044*/ 	.byte	0x00, 0xf4, 0x21, 0x00


	//----- nvinfo : EIATTR_KPARAM_INFO
	.align		4
.L_19:
        /*0048*/ 	.byte	0x04, 0x17
        /*004a*/ 	.short	(.L_21 - .L_20)
.L_20:
        /*004c*/ 	.word	0x00000000
        /*0050*/ 	.short	0x0005
        /*0052*/ 	.short	0x0028
        /*0054*/ 	.byte	0x00, 0xf4, 0x21, 0x00


	//----- nvinfo : EIATTR_KPARAM_INFO
	.align		4
.L_21:
        /*0058*/ 	.byte	0x04, 0x17
        /*005a*/ 	.short	(.L_23 - .L_22)
.L_22:
        /*005c*/ 	.word	0x00000000
        /*0060*/ 	.short	0x0004
        /*0062*/ 	.short	0x0020
        /*0064*/ 	.byte	0x00, 0xf4, 0x21, 0x00


	//----- nvinfo : EIATTR_KPARAM_INFO
	.align		4
.L_23:
        /*0068*/ 	.byte	0x04, 0x17
        /*006a*/ 	.short	(.L_25 - .L_24)
.L_24:
        /*006c*/ 	.word	0x00000000
        /*0070*/ 	.short	0x0003
        /*0072*/ 	.short	0x0018
        /*0074*/ 	.byte	0x00, 0xf4, 0x21, 0x00


	//----- nvinfo : EIATTR_KPARAM_INFO
	.align		4
.L_25:
        /*0078*/ 	.byte	0x04, 0x17
        /*007a*/ 	.short	(.L_27 - .L_26)
.L_26:
        /*007c*/ 	.word	0x00000000
        /*0080*/ 	.short	0x0002
        /*0082*/ 	.short	0x0010
        /*0084*/ 	.byte	0x00, 0xf4, 0x21, 0x00


	//----- nvinfo : EIATTR_KPARAM_INFO
	.align		4
.L_27:
        /*0088*/ 	.byte	0x04, 0x17
        /*008a*/ 	.short	(.L_29 - .L_28)
.L_28:
        /*008c*/ 	.word	0x00000000
        /*0090*/ 	.short	0x0001
        /*0092*/ 	.short	0x0008
        /*0094*/ 	.byte	0x00, 0xf4, 0x21, 0x00


	//----- nvinfo : EIATTR_KPARAM_INFO
	.align		4
.L_29:
        /*0098*/ 	.byte	0x04, 0x17
        /*009a*/ 	.short	(.L_31 - .L_30)
.L_30:
        /*009c*/ 	.word	0x00000000
        /*00a0*/ 	.short	0x0000
        /*00a2*/ 	.short	0x0000
        /*00a4*/ 	.byte	0x00, 0xf4, 0x21, 0x00


	//----- nvinfo : EIATTR_SPARSE_MMA_MASK
	.align		4
.L_31:
        /*00a8*/ 	.byte	0x03, 0x50
        /*00aa*/ 	.short	0x0000


	//----- nvinfo : EIATTR_MAXREG_COUNT
	.align		4
        /*00ac*/ 	.byte	0x03, 0x1b
        /*00ae*/ 	.short	0x00ff


	//----- nvinfo : EIATTR_EXIT_INSTR_OFFSETS
	.align		4
        /*00b0*/ 	.byte	0x04, 0x1c
        /*00b2*/ 	.short	(.L_33 - .L_32)


	//   ....[0]....
.L_32:
        /*00b4*/ 	.word	0x000008a0


	//   ....[1]....
        /*00b8*/ 	.word	0x000008c0


	//----- nvinfo : EIATTR_REQNTID
	.align		4
.L_33:
        /*00bc*/ 	.byte	0x04, 0x10
        /*00be*/ 	.short	(.L_35 - .L_34)
.L_34:
        /*00c0*/ 	.word	0x00000080
        /*00c4*/ 	.word	0x00000001
        /*00c8*/ 	.word	0x00000001


	//----- nvinfo : EIATTR_CBANK_PARAM_SIZE
	.align		4
.L_35:
        /*00cc*/ 	.byte	0x03, 0x19
        /*00ce*/ 	.short	0x0048


	//----- nvinfo : EIATTR_PARAM_CBANK
	.align		4
        /*00d0*/ 	.byte	0x04, 0x0a
        /*00d2*/ 	.short	(.L_37 - .L_36)
	.align		4
.L_36:
        /*00d4*/ 	.word	index@(.nv.constant0.triton_poi_fused__native_batch_norm_legit_no_training_add_rrelu_with_noise_functional_24)
        /*00d8*/ 	.short	0x0210
        /*00da*/ 	.short	0x0048


	//----- nvinfo : EIATTR_SW_WAR
	.align		4
.L_37:
        /*00dc*/ 	.byte	0x04, 0x36
        /*00de*/ 	.short	(.L_39 - .L_38)
.L_38:
        /*00e0*/ 	.word	0x00000008
.L_39:


//--------------------- .nv.callgraph             --------------------------
	.section	.nv.callgraph,"",@"SHT_CUDA_CALLGRAPH"
	.align	4
	.sectionentsize	8
	.align		4
        /*0000*/ 	.word	0x00000000
	.align		4
        /*0004*/ 	.word	0xffffffff
	.align		4
        /*0008*/ 	.word	0x00000000
	.align		4
        /*000c*/ 	.word	0xfffffffe
	.align		4
        /*0010*/ 	.word	0x00000000
	.align		4
        /*0014*/ 	.word	0xfffffffd
	.align		4
        /*0018*/ 	.word	0x00000000
	.align		4
        /*001c*/ 	.word	0xfffffffc


//--------------------- .nv.constant4             --------------------------
	.section	.nv.constant4,"a",@progbits
	.align	8
	.align		8
.nv.constant4:
        /*0000*/ 	.dword	_$_str
	.align		8
        /*0008*/ 	.dword	_$_str_$_2


//--------------------- .text.triton_poi_fused__native_batch_norm_legit_no_training_add_rrelu_with_noise_functional_24 --------------------------
	.section	.text.triton_poi_fused__native_batch_norm_legit_no_training_add_rrelu_with_noise_functional_24,"ax",@progbits
	.sectionflags	@"SHF_BARRIERS=1"
	.align	128
        .global         triton_poi_fused__native_batch_norm_legit_no_training_add_rrelu_with_noise_functional_24
        .type           triton_poi_fused__native_batch_norm_legit_no_training_add_rrelu_with_noise_functional_24,@function
        .size           triton_poi_fused__native_batch_norm_legit_no_training_add_rrelu_with_noise_functional_24,(.L_x_1 - triton_poi_fused__native_batch_norm_legit_no_training_add_rrelu_with_noise_functional_24)
        .other          triton_poi_fused__native_batch_norm_legit_no_training_add_rrelu_with_noise_functional_24,@"STO_CUDA_ENTRY STV_DEFAULT"
triton_poi_fused__native_batch_norm_legit_no_training_add_rrelu_with_noise_functional_24:
.text.triton_poi_fused__native_batch_norm_legit_no_training_add_rrelu_with_noise_functional_24:
[----:B------:R-:W0:Y:S01]  /*0000*/  LDC R1, c[0x0][0x28] ;  /* 0x00000a00ff017b82 */ /* 0x000e220000000800 */
[----:B------:R-:W1:Y:S07]  /*0010*/  S2R R9, SR_TID.X ;  /* 0x0000000000097919 */ /* 0x000e6e0000002100 */
[----:B------:R-:W2:Y:S01]  /*0020*/  LDC.64 R2, c[0x0][0x210] ;  /* 0x00008400ff027b82 */ /* 0x000ea20000000a00 */
[----:B------:R-:W-:Y:S01]  /*0030*/  CS2R R6, SRZ ;  /* 0x0000000000067805 */ /* 0x000fe2000001ff00 */
[----:B------:R-:W-:Y:S01]  /*0040*/  ULDC.64 UR6, c[0x0][0x208] ;  /* 0x0000820000067ab9 */ /* 0x000fe20000000a00 */
[----:B------:R-:W3:Y:S01]  /*0050*/  S2R R13, SR_CTAID.Y ;  /* 0x00000000000d7919 */ /* 0x000ee20000002600 */
[----:B------:R-:W4:Y:S04]  /*0060*/  S2R R8, SR_CTAID.X ;  /* 0x0000000000087919 */ /* 0x000f280000002500 */
[----:B------:R-:W5:Y:S01]  /*0070*/  S2UR UR5, SR_CgaCtaId ;  /* 0x00000000000579c3 */ /* 0x000f620000008800 */
[----:B------:R-:W-:-:S07]  /*0080*/  UMOV UR4, 0x400 ;  /* 0x0000040000047882 */ /* 0x000fce0000000000 */
[----:B------:R-:W5:Y:S08]  /*0090*/  LDC.64 R10, c[0x0][0x228] ;  /* 0x00008a00ff0a7b82 */ /* 0x000f700000000a00 */
[----:B------:R-:W5:Y:S01]  /*00a0*/  LDC.64 R22, c[0x0][0x218] ;  /* 0x00008600ff167b82 */ /* 0x000f620000000a00 */
[----:B-1----:R-:W-:Y:S01]  /*00b0*/  IMAD.SHL.U32 R0, R9, 0x4, RZ ;  /* 0x0000000409007824 */ /* 0x002fe200078e00ff */
[----:B------:R-:W-:-:S06]  /*00c0*/  SHF.R.U32.HI R12, RZ, 0x6, R9 ;  /* 0x00000006ff0c7819 */ /* 0x000fcc0000011609 */
[----:B------:R-:W1:Y:S01]  /*00d0*/  LDC.64 R20, c[0x0][0x230] ;  /* 0x00008c00ff147b82 */ /* 0x000e620000000a00 */
[----:B---3--:R-:W-:Y:S01]  /*00e0*/  IMAD.SHL.U32 R17, R13, 0x2, RZ ;  /* 0x000000020d117824 */ /* 0x008fe200078e00ff */
[----:B------:R-:W-:Y:S02]  /*00f0*/  LOP3.LUT R5, R0, 0xfc, RZ, 0xc0, !PT ;  /* 0x000000fc00057812 */ /* 0x000fe400078ec0ff */
[----:B------:R-:W-:Y:S02]  /*0100*/  SGXT.U32 R12, R12, 0x1 ;  /* 0x000000010c0c781a */ /* 0x000fe40000000000 */
[----:B----4-:R-:W-:Y:S02]  /*0110*/  PRMT R5, R5, 0x6540, R8 ;  /* 0x0000654005057816 */ /* 0x010fe40000000008 */
[----:B------:R-:W-:-:S04]  /*0120*/  LOP3.LUT R0, R17, R12, RZ, 0xfc, !PT ;  /* 0x0000000c11007212 */ /* 0x000fc800078efcff */
[C---:B------:R-:W-:Y:S01]  /*0130*/  VIMNMX R4, R0.reuse, R5, !PT ;  /* 0x0000000500047248 */ /* 0x040fe20007fe0100 */
[----:B------:R-:W-:-:S03]  /*0140*/  IMAD R5, R0, 0x100, R5 ;  /* 0x0000010000057824 */ /* 0x000fc600078e0205 */
[----:B------:R-:W-:Y:S01]  /*0150*/  ISETP.GE.AND P0, PT, R4, 0x100, PT ;  /* 0x000001000400780c */ /* 0x000fe20003f06270 */
[----:B--2---:R-:W-:Y:S01]  /*0160*/  IMAD.WIDE R2, R5, 0x4, R2 ;  /* 0x0000000405027825 */ /* 0x004fe200078e0202 */
[----:B------:R-:W-:-:S11]  /*0170*/  CS2R R4, SRZ ;  /* 0x0000000000047805 */ /* 0x000fd6000001ff00 */
[----:B------:R2:W3:Y:S01]  /*0180*/  @!P0 LDG.E.128 R4, desc[UR6][R2.64] ;  /* 0x0000000602048981 */ /* 0x0004e2000c1e1d00 */
[----:B------:R-:W-:Y:S01]  /*0190*/  IMAD.SHL.U32 R0, R9, 0x8, RZ ;  /* 0x0000000809007824 */ /* 0x000fe200078e00ff */
[----:B-----5:R-:W-:Y:S01]  /*01a0*/  UPRMT UR4, UR5, 0x654, UR4 ;  /* 0x0000065405047896 */ /* 0x020fe20008000004 */
[----:B------:R-:W-:Y:S02]  /*01b0*/  SHF.R.S32.HI R14, RZ, 0x1e, R13 ;  /* 0x0000001eff0e7819 */ /* 0x000fe4000001140d */
[----:B------:R-:W-:Y:S02]  /*01c0*/  ISETP.GE.AND P2, PT, R17, 0x100, PT ;  /* 0x000001001100780c */ /* 0x000fe40003f46270 */
[----:B------:R-:W-:Y:S02]  /*01d0*/  LOP3.LUT R13, R0, 0x1f8, RZ, 0xc0, !PT ;  /* 0x000001f8000d7812 */ /* 0x000fe400078ec0ff */
[----:B------:R-:W-:Y:S02]  /*01e0*/  LOP3.LUT R12, R12, 0x1f8, R0, 0xf8, !PT ;  /* 0x000001f80c0c7812 */ /* 0x000fe400078ef800 */
[----:B------:R-:W-:-:S02]  /*01f0*/  LEA R13, R13, UR4, 0x2 ;  /* 0x000000040d0d7c11 */ /* 0x000fc4000f8e10ff */
[----:B------:R-:W-:Y:S02]  /*0200*/  SGXT R14, R14, 0x1 ;  /* 0x000000010e0e781a */ /* 0x000fe40000000200 */
[----:B------:R-:W-:Y:S02]  /*0210*/  LEA R18, R12, R13, 0x2 ;  /* 0x0000000d0c127211 */ /* 0x000fe400078e10ff */
[----:B------:R-:W-:Y:S02]  /*0220*/  LEA.HI R16, R14, R17, RZ, 0x6 ;  /* 0x000000110e107211 */ /* 0x000fe400078f30ff */
[----:B------:R-:W4:Y:S02]  /*0230*/  LDC.64 R14, c[0x0][0x220] ;  /* 0x00008800ff0e7b82 */ /* 0x000f240000000a00 */
[----:B--2---:R-:W-:-:S05]  /*0240*/  LOP3.LUT R2, R16, 0xffffffc0, RZ, 0xc0, !PT ;  /* 0xffffffc010027812 */ /* 0x004fca00078ec0ff */
[----:B------:R-:W-:Y:S01]  /*0250*/  IMAD.IADD R17, R17, 0x1, -R2 ;  /* 0x0000000111117824 */ /* 0x000fe200078e0a02 */
[----:B------:R-:W-:-:S03]  /*0260*/  CS2R R2, SRZ ;  /* 0x0000000000027805 */ /* 0x000fc6000001ff00 */
[----:B0-----:R-:W-:Y:S01]  /*0270*/  IMAD.WIDE R12, R17, 0x4, R10 ;  /* 0x00000004110c7825 */ /* 0x001fe200078e020a */
[----:B------:R-:W-:Y:S01]  /*0280*/  LOP3.LUT R9, R9, 0x7f, RZ, 0xc0, !PT ;  /* 0x0000007f09097812 */ /* 0x000fe200078ec0ff */
[----:B------:R-:W0:Y:S02]  /*0290*/  LDC.64 R10, c[0x0][0x238] ;  /* 0x00008e00ff0a7b82 */ /* 0x000e240000000a00 */
[----:B------:R-:W-:Y:S01]  /*02a0*/  IMAD.SHL.U32 R16, R16, 0x100, RZ ;  /* 0x0000010010107824 */ /* 0x000fe200078e00ff */
[----:B------:R-:W-:-:S04]  /*02b0*/  PRMT R9, R9, 0x6540, R8 ;  /* 0x0000654009097816 */ /* 0x000fc80000000008 */
[----:B------:R-:W-:Y:S02]  /*02c0*/  LOP3.LUT R16, R16, 0xffffc000, RZ, 0xc0, !PT ;  /* 0xffffc00010107812 */ /* 0x000fe400078ec0ff */
[----:B------:R-:W-:Y:S02]  /*02d0*/  ISETP.LT.AND P1, PT, R9, 0x100, !P2 ;  /* 0x000001000900780c */ /* 0x000fe40005721270 */
[----:B------:R-:W-:Y:S01]  /*02e0*/  CS2R R24, SRZ ;  /* 0x0000000000187805 */ /* 0x000fe2000001ff00 */
[----:B-1----:R-:W-:-:S04]  /*02f0*/  IMAD.WIDE R20, R17, 0x4, R20 ;  /* 0x0000000411147825 */ /* 0x002fc800078e0214 */
[----:B0-----:R-:W-:Y:S01]  /*0300*/  IMAD.WIDE R26, R17, 0x4, R10 ;  /* 0x00000004111a7825 */ /* 0x001fe200078e020a */
[----:B------:R-:W-:Y:S01]  /*0310*/  CS2R R10, SRZ ;  /* 0x00000000000a7805 */ /* 0x000fe2000001ff00 */
[----:B---3--:R-:W-:Y:S04]  /*0320*/  STS [R18], R4 ;  /* 0x0000000412007388 */ /* 0x008fe80000000800 */
[----:B------:R-:W-:Y:S04]  /*0330*/  STS [R18+0x10], R5 ;  /* 0x0000100512007388 */ /* 0x000fe80000000800 */
[----:B------:R-:W-:Y:S04]  /*0340*/  STS [R18+0x20], R6 ;  /* 0x0000200612007388 */ /* 0x000fe80000000800 */
[----:B------:R0:W-:Y:S01]  /*0350*/  STS [R18+0x30], R7 ;  /* 0x0000300712007388 */ /* 0x0001e20000000800 */
[----:B------:R-:W-:Y:S06]  /*0360*/  BAR.SYNC.DEFER_BLOCKING 0x0 ;  /* 0x0000000000007b1d */ /* 0x000fec0000010000 */
[----:B------:R1:W2:Y:S01]  /*0370*/  @!P2 LDG.E.EL.64 R2, desc[UR6][R12.64] ;  /* 0x000000060c02a981 */ /* 0x0002a2000c2e1b00 */
[----:B0-----:R-:W-:Y:S01]  /*0380*/  LOP3.LUT R18, R9, 0x80, RZ, 0xfc, !PT ;  /* 0x0000008009127812 */ /* 0x001fe200078efcff */
[----:B------:R-:W-:Y:S01]  /*0390*/  IMAD.IADD R4, R17, 0x1, R16 ;  /* 0x0000000111047824 */ /* 0x000fe200078e0210 */
[----:B------:R-:W-:Y:S01]  /*03a0*/  CS2R R6, SRZ ;  /* 0x0000000000067805 */ /* 0x000fe2000001ff00 */
[----:B------:R-:W3:Y:S01]  /*03b0*/  @!P2 LDG.E.EL.64 R10, desc[UR6][R20.64] ;  /* 0x00000006140aa981 */ /* 0x000ee2000c2e1b00 */
[C---:B------:R-:W-:Y:S01]  /*03c0*/  ISETP.LT.AND P0, PT, R18.reuse, 0x100, !P2 ;  /* 0x000001001200780c */ /* 0x040fe20005701270 */
[----:B------:R-:W-:Y:S01]  /*03d0*/  IMAD R18, R18, 0x40, R4 ;  /* 0x0000004012127824 */ /* 0x000fe200078e0204 */
[----:B------:R-:W-:-:S02]  /*03e0*/  LEA R16, R9, R4, 0x6 ;  /* 0x0000000409107211 */ /* 0x000fc400078e30ff */
[----:B------:R-:W-:Y:S01]  /*03f0*/  CS2R R4, SRZ ;  /* 0x0000000000047805 */ /* 0x000fe2000001ff00 */
[----:B----4-:R-:W-:Y:S01]  /*0400*/  IMAD.WIDE R8, R17, 0x4, R14 ;  /* 0x0000000411087825 */ /* 0x010fe200078e020e */
[----:B-1----:R-:W-:Y:S01]  /*0410*/  CS2R R12, SRZ ;  /* 0x00000000000c7805 */ /* 0x002fe2000001ff00 */
[----:B------:R-:W3:Y:S02]  /*0420*/  @!P2 LDG.E.EL.64 R24, desc[UR6][R26.64] ;  /* 0x000000061a18a981 */ /* 0x000ee4000c2e1b00 */
[--C-:B------:R-:W-:Y:S02]  /*0430*/  IMAD.WIDE R14, R16, 0x4, R22.reuse ;  /* 0x00000004100e7825 */ /* 0x100fe400078e0216 */
[----:B------:R-:W4:Y:S02]  /*0440*/  @!P2 LDG.E.EL.64 R6, desc[UR6][R8.64] ;  /* 0x000000060806a981 */ /* 0x000f24000c2e1b00 */
[----:B------:R-:W-:Y:S02]  /*0450*/  IMAD.WIDE R22, R18, 0x4, R22 ;  /* 0x0000000412167825 */ /* 0x000fe400078e0216 */
[----:B------:R0:W4:Y:S04]  /*0460*/  @P1 LDG.E.64 R4, desc[UR6][R14.64] ;  /* 0x000000060e041981 */ /* 0x000128000c1e1b00 */
[----:B------:R-:W5:Y:S01]  /*0470*/  @P0 LDG.E.64 R12, desc[UR6][R22.64] ;  /* 0x00000006160c0981 */ /* 0x000f62000c1e1b00 */
[----:B------:R-:W-:-:S04]  /*0480*/  LOP3.LUT R0, R0, 0x3f8, RZ, 0xc0, !PT ;  /* 0x000003f800007812 */ /* 0x000fc800078ec0ff */
[----:B------:R-:W-:Y:S01]  /*0490*/  IADD3 R0, R0, UR4, R0 ;  /* 0x0000000400007c10 */ /* 0x000fe2000fffe000 */
[----:B0-----:R-:W-:Y:S01]  /*04a0*/  IMAD.MOV.U32 R15, RZ, RZ, 0x3e800000 ;  /* 0x3e800000ff0f7424 */ /* 0x001fe200078e00ff */
[----:B------:R-:W-:-:S03]  /*04b0*/  ULDC.64 UR4, c[0x0][0x240] ;  /* 0x0000900000047ab9 */ /* 0x000fc60000000a00 */
[----:B------:R-:W0:Y:S01]  /*04c0*/  LDS.64 R8, [R0] ;  /* 0x0000000000087984 */ /* 0x000e220000000a00 */
[----:B--2---:R-:W-:Y:S01]  /*04d0*/  FADD R2, R2, 9.9999997473787516356e-06 ;  /* 0x3727c5ac02027421 */ /* 0x004fe20000000000 */
[----:B------:R-:W-:-:S03]  /*04e0*/  FADD R3, R3, 9.9999997473787516356e-06 ;  /* 0x3727c5ac03037421 */ /* 0x000fc60000000000 */
[----:B------:R-:W1:Y:S08]  /*04f0*/  MUFU.SQRT R17, R2 ;  /* 0x0000000200117308 */ /* 0x000e700000002000 */
[----:B------:R2:W0:Y:S01]  /*0500*/  MUFU.SQRT R14, R3 ;  /* 0x00000003000e7308 */ /* 0x0004220000002000 */
[C---:B-1----:R-:W-:Y:S02]  /*0510*/  FSETP.GT.AND P2, PT, R17.reuse, 8.50705917302346158658e+37, PT ;  /* 0x7e8000001100780b */ /* 0x042fe40003f44000 */
[----:B------:R-:W-:Y:S01]  /*0520*/  FSETP.GEU.AND P4, PT, R17, 1.175494350822287508e-38, PT ;  /* 0x008000001100780b */ /* 0x000fe20003f8e000 */
[----:B--2---:R1:W2:Y:S01]  /*0530*/  LDS.64 R2, [R0+0x800] ;  /* 0x0008000000027984 */ /* 0x0042a20000000a00 */
[----:B0-----:R-:W-:-:S02]  /*0540*/  FSETP.GT.AND P3, PT, R14, 8.50705917302346158658e+37, PT ;  /* 0x7e8000000e00780b */ /* 0x001fc40003f64000 */
[----:B------:R-:W-:-:S07]  /*0550*/  FSETP.GEU.AND P5, PT, R14, 1.175494350822287508e-38, PT ;  /* 0x008000000e00780b */ /* 0x000fce0003fae000 */
[----:B------:R-:W-:-:S04]  /*0560*/  @P2 FMUL R17, R17, 0.25 ;  /* 0x3e80000011112820 */ /* 0x000fc80000400000 */
[----:B------:R-:W-:Y:S01]  /*0570*/  @!P4 FMUL R17, R17, 16777216 ;  /* 0x4b8000001111c820 */ /* 0x000fe20000400000 */
[----:B------:R-:W-:-:S04]  /*0580*/  @P3 FMUL R14, R14, 0.25 ;  /* 0x3e8000000e0e3820 */ /* 0x000fc80000400000 */
[----:B------:R-:W-:Y:S01]  /*0590*/  @!P5 FMUL R14, R14, 16777216 ;  /* 0x4b8000000e0ed820 */ /* 0x000fe20000400000 */
[----:B------:R-:W0:Y:S01]  /*05a0*/  MUFU.RCP R17, R17 ;  /* 0x0000001100117308 */ /* 0x000e220000001000 */
[----:B------:R-:W-:-:S07]  /*05b0*/  FSEL R20, R15, 1, P2 ;  /* 0x3f8000000f147808 */ /* 0x000fce0001000000 */
[----:B------:R-:W2:Y:S01]  /*05c0*/  MUFU.RCP R14, R14 ;  /* 0x0000000e000e7308 */ /* 0x000ea20000001000 */
[----:B------:R-:W-:Y:S01]  /*05d0*/  FSEL R15, R15, 1, P3 ;  /* 0x3f8000000f0f7808 */ /* 0x000fe20001800000 */
[----:B------:R-:W-:-:S04]  /*05e0*/  @!P4 FMUL R20, R20, 16777216 ;  /* 0x4b8000001414c820 */ /* 0x000fc80000400000 */
[----:B------:R-:W-:Y:S01]  /*05f0*/  @!P5 FMUL R15, R15, 16777216 ;  /* 0x4b8000000f0fd820 */ /* 0x000fe20000400000 */
[----:B0-----:R-:W-:Y:S01]  /*0600*/  FMUL R20, R17, R20 ;  /* 0x0000001411147220 */ /* 0x001fe20000400000 */
[C---:B----4-:R-:W-:Y:S01]  /*0610*/  FADD R17, -R6.reuse, R4 ;  /* 0x0000000406117221 */ /* 0x050fe20000000100 */
[C---:B-----5:R-:W-:Y:S01]  /*0620*/  FADD R4, -R7.reuse, R13 ;  /* 0x0000000d07047221 */ /* 0x060fe20000000100 */
[----:B-1----:R-:W-:Y:S01]  /*0630*/  FADD R0, -R7, R5 ;  /* 0x0000000507007221 */ /* 0x002fe20000000100 */
[----:B------:R-:W-:Y:S01]  /*0640*/  FADD R19, -R6, R12 ;  /* 0x0000000c06137221 */ /* 0x000fe20000000100 */
[----:B--2---:R-:W-:Y:S01]  /*0650*/  FMUL R15, R14, R15 ;  /* 0x0000000f0e0f7220 */ /* 0x004fe20000400000 */
[----:B------:R-:W-:-:S03]  /*0660*/  FMUL R17, R20, R17 ;  /* 0x0000001114117220 */ /* 0x000fc60000400000 */
[C---:B------:R-:W-:Y:S01]  /*0670*/  FMUL R0, R15.reuse, R0 ;  /* 0x000000000f007220 */ /* 0x040fe20000400000 */
[----:B------:R-:W-:Y:S02]  /*0680*/  FMUL R12, R15, R4 ;  /* 0x000000040f0c7220 */ /* 0x000fe40000400000 */
[----:B------:R-:W0:Y:S01]  /*0690*/  LDC.64 R4, c[0x0][0x248] ;  /* 0x00009200ff047b82 */ /* 0x000e220000000a00 */
[-CC-:B---3--:R-:W-:Y:S01]  /*06a0*/  FFMA R17, R17, R10.reuse, R24.reuse ;  /* 0x0000000a11117223 */ /* 0x188fe20000000018 */
[--C-:B------:R-:W-:Y:S01]  /*06b0*/  FFMA R6, R0, R11, R25.reuse ;  /* 0x0000000b00067223 */ /* 0x100fe20000000019 */
[----:B------:R-:W-:Y:S01]  /*06c0*/  FMUL R19, R20, R19 ;  /* 0x0000001314137220 */ /* 0x000fe20000400000 */
[----:B------:R-:W-:Y:S02]  /*06d0*/  FFMA R0, R12, R11, R25 ;  /* 0x0000000b0c007223 */ /* 0x000fe40000000019 */
[----:B------:R-:W-:Y:S01]  /*06e0*/  FSETP.GT.AND P5, PT, R8, -R17, PT ;  /* 0x800000110800720b */ /* 0x000fe20003fa4000 */
[----:B------:R-:W-:Y:S01]  /*06f0*/  FFMA R19, R19, R10, R24 ;  /* 0x0000000a13137223 */ /* 0x000fe20000000018 */
[C---:B------:R-:W-:Y:S01]  /*0700*/  FSETP.GT.AND P4, PT, R9.reuse, -R6, PT ;  /* 0x800000060900720b */ /* 0x040fe20003f84000 */
[----:B------:R-:W-:Y:S01]  /*0710*/  FADD R9, R9, R6 ;  /* 0x0000000609097221 */ /* 0x000fe20000000000 */
[----:B------:R-:W-:-:S02]  /*0720*/  SEL R6, RZ, 0x1, !P5 ;  /* 0x00000001ff067807 */ /* 0x000fc40006800000 */
[----:B------:R-:W-:Y:S02]  /*0730*/  SEL R7, RZ, 0x100, !P4 ;  /* 0x00000100ff077807 */ /* 0x000fe40006000000 */
[----:B------:R-:W-:Y:S02]  /*0740*/  FSETP.GT.AND P3, PT, R2, -R19, PT ;  /* 0x800000130200720b */ /* 0x000fe40003f64000 */
[----:B------:R-:W-:Y:S02]  /*0750*/  FSETP.GT.AND P2, PT, R3, -R0, PT ;  /* 0x800000000300720b */ /* 0x000fe40003f44000 */
[----:B------:R-:W-:Y:S02]  /*0760*/  IADD3 R10, P6, R16, UR4, RZ ;  /* 0x00000004100a7c10 */ /* 0x000fe4000ffde0ff */
[----:B------:R-:W-:Y:S02]  /*0770*/  IADD3 R13, R6, R7, RZ ;  /* 0x00000007060d7210 */ /* 0x000fe40007ffe0ff */
[----:B------:R-:W-:-:S02]  /*0780*/  SEL R7, RZ, 0x1, !P3 ;  /* 0x00000001ff077807 */ /* 0x000fc40005800000 */
[----:B------:R-:W-:Y:S02]  /*0790*/  SEL R12, RZ, 0x100, !P2 ;  /* 0x00000100ff0c7807 */ /* 0x000fe40005000000 */
[----:B------:R-:W-:Y:S01]  /*07a0*/  LEA.HI.X.SX32 R11, R16, UR5, 0x1, P6 ;  /* 0x00000005100b7c11 */ /* 0x000fe2000b0f0eff */
[----:B------:R-:W-:Y:S01]  /*07b0*/  FADD R8, R8, R17 ;  /* 0x0000001108087221 */ /* 0x000fe20000000000 */
[----:B------:R-:W-:Y:S01]  /*07c0*/  IADD3 R6, P6, R18, UR4, RZ ;  /* 0x0000000412067c10 */ /* 0x000fe2000ffde0ff */
[----:B------:R-:W-:Y:S02]  /*07d0*/  IMAD.IADD R15, R7, 0x1, R12 ;  /* 0x00000001070f7824 */ /* 0x000fe400078e020c */
[----:B------:R-:W-:Y:S01]  /*07e0*/  @!P4 FMUL R9, R9, 0.22916667163372039795 ;  /* 0x3e6aaaab0909c820 */ /* 0x000fe20000400000 */
[----:B0-----:R-:W-:Y:S01]  /*07f0*/  IMAD.WIDE R16, R16, 0x4, R4 ;  /* 0x0000000410107825 */ /* 0x001fe200078e0204 */
[----:B------:R-:W-:-:S03]  /*0800*/  LEA.HI.X.SX32 R7, R18, UR5, 0x1, P6 ;  /* 0x0000000512077c11 */ /* 0x000fc6000b0f0eff */
[----:B------:R-:W-:Y:S01]  /*0810*/  @!P5 FMUL R8, R8, 0.22916667163372039795 ;  /* 0x3e6aaaab0808d820 */ /* 0x000fe20000400000 */
[----:B------:R0:W-:Y:S01]  /*0820*/  @P1 STG.E.U16 desc[UR6][R10.64], R13 ;  /* 0x0000000d0a001986 */ /* 0x0001e2000c101506 */
[----:B------:R-:W-:Y:S01]  /*0830*/  FADD R2, R2, R19 ;  /* 0x0000001302027221 */ /* 0x000fe20000000000 */
[----:B------:R-:W-:Y:S02]  /*0840*/  FADD R3, R3, R0 ;  /* 0x0000000003037221 */ /* 0x000fe40000000000 */
[----:B------:R0:W-:Y:S01]  /*0850*/  @P0 STG.E.U16 desc[UR6][R6.64], R15 ;  /* 0x0000000f06000986 */ /* 0x0001e2000c101506 */
[----:B------:R-:W-:-:S03]  /*0860*/  IMAD.WIDE R4, R18, 0x4, R4 ;  /* 0x0000000412047825 */ /* 0x000fc600078e0204 */
[----:B------:R0:W-:Y:S01]  /*0870*/  @P1 STG.E.64 desc[UR6][R16.64], R8 ;  /* 0x0000000810001986 */ /* 0x0001e2000c101b06 */
[----:B------:R-:W-:Y:S01]  /*0880*/  @!P3 FMUL R2, R2, 0.22916667163372039795 ;  /* 0x3e6aaaab0202b820 */ /* 0x000fe20000400000 */
[----:B------:R-:W-:Y:S01]  /*0890*/  @!P2 FMUL R3, R3, 0.22916667163372039795 ;  /* 0x3e6aaaab0303a820 */ /* 0x000fe20000400000 */
[----:B0-----:R-:W-:Y:S06]  /*08a0*/  @!P0 EXIT ;  /* 0x000000000000894d */ /* 0x001fec0003800000 */
[----:B------:R-:W-:Y:S01]  /*08b0*/  STG.E.64 desc[UR6][R4.64], R2 ;  /* 0x0000000204007986 */ /* 0x000fe2000c101b06 */
[----:B------:R-:W-:Y:S05]  /*08c0*/  EXIT ;  /* 0x000000000000794d */ /* 0x000fea0003800000 */
.L_x_0:
[----:B------:R-:W-:-:S00]  /*08d0*/  BRA `(.L_x_0) ;  /* 0xfffffffc00fc7947 */ /* 0x000fc0000383ffff */
[----:B------:R-:W-:-:S00]  /*08e0*/  NOP ;  /* 0x0000000000007918 */ /* 0x000fc00000000000 */
        /* <DEDUP_REMOVED lines=9> */
.L_x_1:


//--------------------- .nv.global.init           --------------------------
	.section	.nv.global.init,"aw",@progbits
.nv.global.init:
	.type		_$_str,@object
	.size		_$_str,(_$_str_$_2 - _$_str)
_$_str:
        /*0000*/ 	.byte	0x5f, 0x5f, 0x43, 0x55, 0x44, 0x41, 0x5f, 0x46, 0x54, 0x5a, 0x00
	.type		_$_str_$_2,@object
	.size		_$_str_$_2,(.L_1 - _$_str_$_2)
_$_str_$_2:
        /*000b*/ 	.byte	0x5f, 0x5f, 0x43, 0x55, 0x44, 0x41, 0x5f, 0x50, 0x52, 0x45, 0x43, 0x5f, 0x53, 0x51, 0x52, 0x54
        /*001b*/ 	.byte	0x00
.L_1:


//--------------------- .nv.shared.triton_poi_fused__native_batch_norm_legit_no_training_add_rrelu_with_noise_functional_24 --------------------------
	.section	.nv.shared.triton_poi_fused__native_batch_norm_legit_no_training_add_rrelu_with_noise_functional_24,"aw",@nobits
	.sectionflags	@""
	.align	16
	.zero		1024


//--------------------- .nv.constant0.triton_poi_fused__native_batch_norm_legit_no_training_add_rrelu_with_noise_functional_24 --------------------------
	.section	.nv.constant0.triton_poi_fused__native_batch_norm_legit_no_training_add_rrelu_with_noise_functional_24,"a",@progbits
	.sectionflags	@""
	.align	4
.nv.constant0.triton_poi_fused__native_batch_norm_legit_no_training_add_rrelu_with_noise_functional_24:
	.zero		600
